	.headerflags	@"EF_CUDA_TEXMODE_UNIFIED EF_CUDA_64BIT_ADDRESS EF_CUDA_ACCELERATORS EF_CUDA_SM90 EF_CUDA_VIRTUAL_SM(EF_CUDA_SM90)"
	.elftype	@"ET_EXEC"


//--------------------- .nv.info                  --------------------------
	.section	.nv.info,"",@"SHT_CUDA_INFO"
	.align	4


	//----- nvinfo : EIATTR_REGCOUNT
	.align		4
        /*0000*/ 	.byte	0x04, 0x2f
        /*0002*/ 	.short	(.L_3 - .L_2)
	.align		4
.L_2:
        /*0004*/ 	.word	index@(triton_poi_fused__native_batch_norm_legit_no_training__unsafe_index_add_relu_24)
        /*0008*/ 	.word	0x00000020


	//----- nvinfo : EIATTR_MIN_STACK_SIZE
	.align		4
.L_3:
        /*000c*/ 	.byte	0x04, 0x12
        /*000e*/ 	.short	(.L_5 - .L_4)
	.align		4
.L_4:
        /*0010*/ 	.word	index@(triton_poi_fused__native_batch_norm_legit_no_training__unsafe_index_add_relu_24)
        /*0014*/ 	.word	0x00000000


	//----- nvinfo : EIATTR_FRAME_SIZE
	.align		4
.L_5:
        /*0018*/ 	.byte	0x04, 0x11
        /*001a*/ 	.short	(.L_7 - .L_6)
	.align		4
.L_6:
        /*001c*/ 	.word	index@(triton_poi_fused__native_batch_norm_legit_no_training__unsafe_index_add_relu_24)
        /*0020*/ 	.word	0x00000000


	//----- nvinfo : EIATTR_MIN_STACK_SIZE
	.align		4
.L_7:
        /*0024*/ 	.byte	0x04, 0x12
        /*0026*/ 	.short	(.L_9 - .L_8)
	.align		4
.L_8:
        /*0028*/ 	.word	index@(triton_poi_fused__native_batch_norm_legit_no_training__unsafe_index_add_relu_24)
        /*002c*/ 	.word	0x00000000
.L_9:


//--------------------- .nv.info.triton_poi_fused__native_batch_norm_legit_no_training__unsafe_index_add_relu_24 --------------------------
	.section	.nv.info.triton_poi_fused__native_batch_norm_legit_no_training__unsafe_index_add_relu_24,"",@"SHT_CUDA_INFO"
	.sectionflags	@""
	.align	4


	//----- nvinfo : EIATTR_CUDA_API_VERSION
	.align		4
        /*0000*/ 	.byte	0x04, 0x37
        /*0002*/ 	.short	(.L_11 - .L_10)
.L_10:
        /*0004*/ 	.word	0x0000007c


	//----- nvinfo : EIATTR_KPARAM_INFO
	.align		4
.L_11:
        /*0008*/ 	.byte	0x04, 0x17
        /*000a*/ 	.short	(.L_13 - .L_12)
.L_12:
        /*000c*/ 	.word	0x00000000
        /*0010*/ 	.short	0x0013
        /*0012*/ 	.short	0x0098
        /*0014*/ 	.byte	0x00, 0xf0, 0x11, 0x00


	//----- nvinfo : EIATTR_KPARAM_INFO
	.align		4
.L_13:
        /*0018*/ 	.byte	0x04, 0x17
        /*001a*/ 	.short	(.L_15 - .L_14)
.L_14:
        /*001c*/ 	.word	0x00000000
        /*0020*/ 	.short	0x0012
        /*0022*/ 	.short	0x0090
        /*0024*/ 	.byte	0x00, 0xf4, 0x21, 0x00


	//----- nvinfo : EIATTR_KPARAM_INFO
	.align		4
.L_15:
        /*0028*/ 	.byte	0x04, 0x17
        /*002a*/ 	.short	(.L_17 - .L_16)
.L_16:
        /*002c*/ 	.word	0x00000000
        /*0030*/ 	.short	0x0011
        /*0032*/ 	.short	0x0088
        /*0034*/ 	.byte	0x00, 0xf4, 0x21, 0x00


	//----- nvinfo : EIATTR_KPARAM_INFO
	.align		4
.L_17:
        /*0038*/ 	.byte	0x04, 0x17
        /*003a*/ 	.short	(.L_19 - .L_18)
.L_18:
        /*003c*/ 	.word	0x00000000
        /*0040*/ 	.short	0x0010
        /*0042*/ 	.short	0x0080
        /*0044*/ 	.byte	0x00, 0xf4, 0x21, 0x00


	//----- nvinfo : EIATTR_KPARAM_INFO
	.align		4
.L_19:
        /*0048*/ 	.byte	0x04, 0x17
        /*004a*/ 	.short	(.L_21 - .L_20)
.L_20:
        /*004c*/ 	.word	0x00000000
        /*0050*/ 	.short	0x000f
        /*0052*/ 	.short	0x0078
        /*0054*/ 	.byte	0x00, 0xf4, 0x21, 0x00


	//----- nvinfo : EIATTR_KPARAM_INFO
	.align		4
.L_21:
        /*0058*/ 	.byte	0x04, 0x17
        /*005a*/ 	.short	(.L_23 - .L_22)
.L_22:
        /*005c*/ 	.word	0x00000000
        /*0060*/ 	.short	0x000e
        /*0062*/ 	.short	0x0070
        /*0064*/ 	.byte	0x00, 0xf4, 0x21, 0x00


	//----- nvinfo : EIATTR_KPARAM_INFO
	.align		4
.L_23:
        /*0068*/ 	.byte	0x04, 0x17
        /*006a*/ 	.short	(.L_25 - .L_24)
.L_24:
        /*006c*/ 	.word	0x00000000
        /*0070*/ 	.short	0x000d
        /*0072*/ 	.short	0x0068
        /*0074*/ 	.byte	0x00, 0xf4, 0x21, 0x00


	//----- nvinfo : EIATTR_KPARAM_INFO
	.align		4
.L_25:
        /*0078*/ 	.byte	0x04, 0x17
        /*007a*/ 	.short	(.L_27 - .L_26)
.L_26:
        /*007c*/ 	.word	0x00000000
        /*0080*/ 	.short	0x000c
        /*0082*/ 	.short	0x0060
        /*0084*/ 	.byte	0x00, 0xf4, 0x21, 0x00


	//----- nvinfo : EIATTR_KPARAM_INFO
	.align		4
.L_27:
        /*0088*/ 	.byte	0x04, 0x17
        /*008a*/ 	.short	(.L_29 - .L_28)
.L_28:
        /*008c*/ 	.word	0x00000000
        /*0090*/ 	.short	0x000b
        /*0092*/ 	.short	0x0058
        /*0094*/ 	.byte	0x00, 0xf4, 0x21, 0x00


	//----- nvinfo : EIATTR_KPARAM_INFO
	.align		4
.L_29:
        /*0098*/ 	.byte	0x04, 0x17
        /*009a*/ 	.short	(.L_31 - .L_30)
.L_30:
        /*009c*/ 	.word	0x00000000
        /*00a0*/ 	.short	0x000a
        /*00a2*/ 	.short	0x0050
        /*00a4*/ 	.byte	0x00, 0xf4, 0x21, 0x00


	//----- nvinfo : EIATTR_KPARAM_INFO
	.align		4
.L_31:
        /*00a8*/ 	.byte	0x04, 0x17
        /*00aa*/ 	.short	(.L_33 - .L_32)
.L_32:
        /*00ac*/ 	.word	0x00000000
        /*00b0*/ 	.short	0x0009
        /*00b2*/ 	.short	0x0048
        /*00b4*/ 	.byte	0x00, 0xf4, 0x21, 0x00


	//----- nvinfo : EIATTR_KPARAM_INFO
	.align		4
.L_33:
        /*00b8*/ 	.byte	0x04, 0x17
        /*00ba*/ 	.short	(.L_35 - .L_34)
.L_34:
        /*00bc*/ 	.word	0x00000000
        /*00c0*/ 	.short	0x0008
        /*00c2*/ 	.short	0x0040
        /*00c4*/ 	.byte	0x00, 0xf4, 0x21, 0x00


	//----- nvinfo : EIATTR_KPARAM_INFO
	.align		4
.L_35:
        /*00c8*/ 	.byte	0x04, 0x17
        /*00ca*/ 	.short	(.L_37 - .L_36)
.L_36:
        /*00cc*/ 	.word	0x00000000
        /*00d0*/ 	.short	0x0007
        /*00d2*/ 	.short	0x0038
        /*00d4*/ 	.byte	0x00, 0xf4, 0x21, 0x00


	//----- nvinfo : EIATTR_KPARAM_INFO
	.align		4
.L_37:
        /*00d8*/ 	.byte	0x04, 0x17
        /*00da*/ 	.short	(.L_39 - .L_38)
.L_38:
        /*00dc*/ 	.word	0x00000000
        /*00e0*/ 	.short	0x0006
        /*00e2*/ 	.short	0x0030
        /*00e4*/ 	.byte	0x00, 0xf4, 0x21, 0x00


	//----- nvinfo : EIATTR_KPARAM_INFO
	.align		4
.L_39:
        /*00e8*/ 	.byte	0x04, 0x17
        /*00ea*/ 	.short	(.L_41 - .L_40)
.L_40:
        /*00ec*/ 	.word	0x00000000
        /*00f0*/ 	.short	0x0005
        /*00f2*/ 	.short	0x0028
        /*00f4*/ 	.byte	0x00, 0xf4, 0x21, 0x00


	//----- nvinfo : EIATTR_KPARAM_INFO
	.align		4
.L_41:
        /*00f8*/ 	.byte	0x04, 0x17
        /*00fa*/ 	.short	(.L_43 - .L_42)
.L_42:
        /*00fc*/ 	.word	0x00000000
        /*0100*/ 	.short	0x0004
        /*0102*/ 	.short	0x0020
        /*0104*/ 	.byte	0x00, 0xf4, 0x21, 0x00


	//----- nvinfo : EIATTR_KPARAM_INFO
	.align		4
.L_43:
        /*0108*/ 	.byte	0x04, 0x17
        /*010a*/ 	.short	(.L_45 - .L_44)
.L_44:
        /*010c*/ 	.word	0x00000000
        /*0110*/ 	.short	0x0003
        /*0112*/ 	.short	0x0018
        /*0114*/ 	.byte	0x00, 0xf4, 0x21, 0x00


	//----- nvinfo : EIATTR_KPARAM_INFO
	.align		4
.L_45:
        /*0118*/ 	.byte	0x04, 0x17
        /*011a*/ 	.short	(.L_47 - .L_46)
.L_46:
        /*011c*/ 	.word	0x00000000
        /*0120*/ 	.short	0x0002
        /*0122*/ 	.short	0x0010
        /*0124*/ 	.byte	0x00, 0xf4, 0x21, 0x00


	//----- nvinfo : EIATTR_KPARAM_INFO
	.align		4
.L_47:
        /*0128*/ 	.byte	0x04, 0x17
        /*012a*/ 	.short	(.L_49 - .L_48)
.L_48:
        /*012c*/ 	.word	0x00000000
        /*0130*/ 	.short	0x0001
        /*0132*/ 	.short	0x0008
        /*0134*/ 	.byte	0x00, 0xf4, 0x21, 0x00


	//----- nvinfo : EIATTR_KPARAM_INFO
	.align		4
.L_49:
        /*0138*/ 	.byte	0x04, 0x17
        /*013a*/ 	.short	(.L_51 - .L_50)
.L_50:
        /*013c*/ 	.word	0x00000000
        /*0140*/ 	.short	0x0000
        /*0142*/ 	.short	0x0000
        /*0144*/ 	.byte	0x00, 0xf4, 0x21, 0x00


	//----- nvinfo : EIATTR_SPARSE_MMA_MASK
	.align		4
.L_51:
        /*0148*/ 	.byte	0x03, 0x50
        /*014a*/ 	.short	0x0000


	//----- nvinfo : EIATTR_MAXREG_COUNT
	.align		4
        /*014c*/ 	.byte	0x03, 0x1b
        /*014e*/ 	.short	0x00ff


	//----- nvinfo : EIATTR_EXIT_INSTR_OFFSETS
	.align		4
        /*0150*/ 	.byte	0x04, 0x1c
        /*0152*/ 	.short	(.L_53 - .L_52)


	//   ....[0]....
.L_52:
        /*0154*/ 	.word	0x000009a0


	//----- nvinfo : EIATTR_REQNTID
	.align		4
.L_53:
        /*0158*/ 	.byte	0x04, 0x10
        /*015a*/ 	.short	(.L_55 - .L_54)
.L_54:
        /*015c*/ 	.word	0x00000080
        /*0160*/ 	.word	0x00000001
        /*0164*/ 	.word	0x00000001


	//----- nvinfo : EIATTR_CBANK_PARAM_SIZE
	.align		4
.L_55:
        /*0168*/ 	.byte	0x03, 0x19
        /*016a*/ 	.short	0x009c


	//----- nvinfo : EIATTR_PARAM_CBANK
	.align		4
        /*016c*/ 	.byte	0x04, 0x0a
        /*016e*/ 	.short	(.L_57 - .L_56)
	.align		4
.L_56:
        /*0170*/ 	.word	index@(.nv.constant0.triton_poi_fused__native_batch_norm_legit_no_training__unsafe_index_add_relu_24)
        /*0174*/ 	.short	0x0210
        /*0176*/ 	.short	0x009c


	//----- nvinfo : EIATTR_SW_WAR
	.align		4
.L_57:
        /*0178*/ 	.byte	0x04, 0x36
        /*017a*/ 	.short	(.L_59 - .L_58)
.L_58:
        /*017c*/ 	.word	0x00000008
.L_59:


//--------------------- .nv.callgraph             --------------------------
	.section	.nv.callgraph,"",@"SHT_CUDA_CALLGRAPH"
	.align	4
	.sectionentsize	8
	.align		4
        /*0000*/ 	.word	0x00000000
	.align		4
        /*0004*/ 	.word	0xffffffff
	.align		4
        /*0008*/ 	.word	0x00000000
	.align		4
        /*000c*/ 	.word	0xfffffffe
	.align		4
        /*0010*/ 	.word	0x00000000
	.align		4
        /*0014*/ 	.word	0xfffffffd
	.align		4
        /*0018*/ 	.word	0x00000000
	.align		4
        /*001c*/ 	.word	0xfffffffc


//--------------------- .nv.constant4             --------------------------
	.section	.nv.constant4,"a",@progbits
	.align	8
	.align		8
.nv.constant4:
        /*0000*/ 	.dword	_$_str
	.align		8
        /*0008*/ 	.dword	_$_str_$_2


//--------------------- .text.triton_poi_fused__native_batch_norm_legit_no_training__unsafe_index_add_relu_24 --------------------------
	.section	.text.triton_poi_fused__native_batch_norm_legit_no_training__unsafe_index_add_relu_24,"ax",@progbits
	.align	128
        .global         triton_poi_fused__native_batch_norm_legit_no_training__unsafe_index_add_relu_24
        .type           triton_poi_fused__native_batch_norm_legit_no_training__unsafe_index_add_relu_24,@function
        .size           triton_poi_fused__native_batch_norm_legit_no_training__unsafe_index_add_relu_24,(.L_x_1 - triton_poi_fused__native_batch_norm_legit_no_training__unsafe_index_add_relu_24)
        .other          triton_poi_fused__native_batch_norm_legit_no_training__unsafe_index_add_relu_24,@"STO_CUDA_ENTRY STV_DEFAULT"
triton_poi_fused__native_batch_norm_legit_no_training__unsafe_index_add_relu_24:
.text.triton_poi_fused__native_batch_norm_legit_no_training__unsafe_index_add_relu_24:
[----:B------:R-:W-:Y:S01]  /*0000*/  LDC R1, c[0x0][0x28] ;  /* 0x00000a00ff017b82 */ /* 0x000fe20000000800 */
[----:B------:R-:W1:Y:S07]  /*0010*/  S2R R3, SR_TID.X ;  /* 0x0000000000037919 */ /* 0x000e6e0000002100 */
[----:B------:R-:W2:Y:S01]  /*0020*/  LDC.64 R4, c[0x0][0x248] ;  /* 0x00009200ff047b82 */ /* 0x000ea20000000a00 */
[----:B------:R-:W-:Y:S01]  /*0030*/  ULDC.64 UR4, c[0x0][0x208] ;  /* 0x0000820000047ab9 */ /* 0x000fe20000000a00 */
[----:B------:R-:W-:Y:S01]  /*0040*/  ULDC.64 UR6, c[0x0][0x250] ;  /* 0x0000940000067ab9 */ /* 0x000fe20000000a00 */
[----:B------:R-:W3:Y:S05]  /*0050*/  S2R R0, SR_CTAID.X ;  /* 0x0000000000007919 */ /* 0x000eea0000002500 */
[----:B------:R-:W4:Y:S08]  /*0060*/  LDC.64 R20, c[0x0][0x228] ;  /* 0x00008a00ff147b82 */ /* 0x000f300000000a00 */
[----:B------:R-:W5:Y:S08]  /*0070*/  LDC.64 R16, c[0x0][0x260] ;  /* 0x00009800ff107b82 */ /* 0x000f700000000a00 */
[----:B------:R-:W4:Y:S01]  /*0080*/  LDC.64 R14, c[0x0][0x290] ;  /* 0x0000a400ff0e7b82 */ /* 0x000f220000000a00 */
[----:B-1----:R-:W-:-:S07]  /*0090*/  LOP3.LUT R3, R3, 0x7f, RZ, 0xc0, !PT ;  /* 0x0000007f03037812 */ /* 0x002fce00078ec0ff */
[----:B------:R-:W1:Y:S01]  /*00a0*/  LDC.64 R26, c[0x0][0x218] ;  /* 0x00008600ff1a7b82 */ /* 0x000e620000000a00 */
[----:B---3--:R-:W-:-:S04]  /*00b0*/  LEA R2, R0, R3, 0x7 ;  /* 0x0000000300027211 */ /* 0x008fc800078e38ff */
[----:B------:R-:W-:-:S03]  /*00c0*/  SHF.R.S32.HI R3, RZ, 0x1f, R2 ;  /* 0x0000001fff037819 */ /* 0x000fc60000011402 */
[----:B------:R-:W3:Y:S01]  /*00d0*/  LDC.64 R28, c[0x0][0x230] ;  /* 0x00008c00ff1c7b82 */ /* 0x000ee20000000a00 */
[----:B------:R-:W-:-:S04]  /*00e0*/  LEA.HI R3, R3, R2, RZ, 0x3 ;  /* 0x0000000203037211 */ /* 0x000fc800078f18ff */
[----:B------:R-:W-:Y:S02]  /*00f0*/  SHF.R.S32.HI R8, RZ, 0x3, R3 ;  /* 0x00000003ff087819 */ /* 0x000fe40000011403 */
[----:B------:R-:W-:Y:S02]  /*0100*/  LOP3.LUT R3, R3, 0xfffffff8, RZ, 0xc0, !PT ;  /* 0xfffffff803037812 */ /* 0x000fe400078ec0ff */
[----:B------:R-:W-:-:S03]  /*0110*/  LEA.HI R6, R8, R8, RZ, 0x3 ;  /* 0x0000000808067211 */ /* 0x000fc600078f18ff */
[----:B------:R-:W-:Y:S01]  /*0120*/  IMAD.IADD R3, R2, 0x1, -R3 ;  /* 0x0000000102037824 */ /* 0x000fe200078e0a03 */
[----:B------:R-:W-:Y:S02]  /*0130*/  LOP3.LUT R9, R6, 0xfffffff8, RZ, 0xc0, !PT ;  /* 0xfffffff806097812 */ /* 0x000fe400078ec0ff */
[----:B------:R-:W1:Y:S02]  /*0140*/  LDC.64 R6, c[0x0][0x278] ;  /* 0x00009e00ff067b82 */ /* 0x000e640000000a00 */
[----:B------:R-:W-:-:S05]  /*0150*/  IADD3 R11, R8, -R9, RZ ;  /* 0x80000009080b7210 */ /* 0x000fca0007ffe0ff */
[----:B--2---:R-:W-:-:S04]  /*0160*/  IMAD.WIDE R12, R11, 0x8, R4 ;  /* 0x000000080b0c7825 */ /* 0x004fc800078e0204 */
[C---:B------:R-:W-:Y:S02]  /*0170*/  IMAD.WIDE R4, R3.reuse, 0x8, R4 ;  /* 0x0000000803047825 */ /* 0x040fe400078e0204 */
[----:B------:R-:W2:Y:S04]  /*0180*/  LDG.E.EL.64 R12, desc[UR4][R12.64] ;  /* 0x000000040c0c7981 */ /* 0x000ea8000c2e1b00 */
[----:B------:R-:W2:Y:S01]  /*0190*/  LDG.E.EL.64 R4, desc[UR4][R4.64] ;  /* 0x0000000404047981 */ /* 0x000ea2000c2e1b00 */
[----:B01----:R-:W-:-:S04]  /*01a0*/  IMAD.WIDE R8, R3, 0x8, R6 ;  /* 0x0000000803087825 */ /* 0x003fc800078e0206 */
[----:B------:R-:W-:Y:S02]  /*01b0*/  IMAD.WIDE R6, R11, 0x8, R6 ;  /* 0x000000080b067825 */ /* 0x000fe400078e0206 */
[----:B------:R-:W2:Y:S04]  /*01c0*/  LDG.E.EL.64 R8, desc[UR4][R8.64] ;  /* 0x0000000408087981 */ /* 0x000ea8000c2e1b00 */
[----:B------:R-:W2:Y:S01]  /*01d0*/  LDG.E.EL.64 R6, desc[UR4][R6.64] ;  /* 0x0000000406067981 */ /* 0x000ea2000c2e1b00 */
[----:B------:R-:W-:-:S04]  /*01e0*/  SHF.R.S32.HI R3, RZ, 0x18, R0 ;  /* 0x00000018ff037819 */ /* 0x000fc80000011400 */
[----:B------:R-:W-:-:S04]  /*01f0*/  SGXT R3, R3, 0x1 ;  /* 0x000000010303781a */ /* 0x000fc80000000200 */
[----:B------:R-:W-:-:S04]  /*0200*/  LEA.HI R3, R3, R2, RZ, 0x6 ;  /* 0x0000000203037211 */ /* 0x000fc800078f30ff */
[----:B------:R-:W-:-:S04]  /*0210*/  SHF.R.S32.HI R3, RZ, 0x6, R3 ;  /* 0x00000006ff037819 */ /* 0x000fc80000011403 */
[----:B------:R-:W-:-:S04]  /*0220*/  LEA.HI R0, R3, R3, RZ, 0x6 ;  /* 0x0000000303007211 */ /* 0x000fc800078f30ff */
[----:B------:R-:W-:-:S04]  /*0230*/  LOP3.LUT R0, R0, 0xffffffc0, RZ, 0xc0, !PT ;  /* 0xffffffc000007812 */ /* 0x000fc800078ec0ff */
[----:B------:R-:W-:-:S05]  /*0240*/  IADD3 R25, R3, -R0, RZ ;  /* 0x8000000003197210 */ /* 0x000fca0007ffe0ff */
[----:B----4-:R-:W-:-:S04]  /*0250*/  IMAD.WIDE R20, R25, 0x4, R20 ;  /* 0x0000000419147825 */ /* 0x010fc800078e0214 */
[----:B-----5:R-:W-:-:S04]  /*0260*/  IMAD.WIDE R18, R25, 0x4, R16 ;  /* 0x0000000419127825 */ /* 0x020fc800078e0210 */
[----:B------:R-:W-:-:S04]  /*0270*/  IMAD.WIDE R14, R25, 0x4, R14 ;  /* 0x00000004190e7825 */ /* 0x000fc800078e020e */
[----:B------:R-:W-:-:S06]  /*0280*/  IMAD.WIDE R26, R2, 0x4, R26 ;  /* 0x00000004021a7825 */ /* 0x000fcc00078e021a */
[----:B------:R-:W4:Y:S01]  /*0290*/  LDG.E R26, desc[UR4][R26.64] ;  /* 0x000000041a1a7981 */ /* 0x000f22000c1e1900 */
[----:B---3--:R-:W-:-:S05]  /*02a0*/  IMAD.WIDE R28, R25, 0x4, R28 ;  /* 0x00000004191c7825 */ /* 0x008fca00078e021c */
[----:B------:R-:W3:Y:S01]  /*02b0*/  LDG.E.EL R24, desc[UR4][R28.64] ;  /* 0x000000041c187981 */ /* 0x000ee2000c2e1900 */
[----:B--2---:R-:W-:Y:S02]  /*02c0*/  SHF.R.U32.HI R11, RZ, 0x1d, R13 ;  /* 0x0000001dff0b7819 */ /* 0x004fe4000001160d */
[C---:B------:R-:W-:Y:S02]  /*02d0*/  LEA R23, P1, R4.reuse, UR6, 0x2 ;  /* 0x0000000604177c11 */ /* 0x040fe4000f8210ff */
[----:B------:R-:W-:Y:S02]  /*02e0*/  LOP3.LUT R11, R11, 0x4, RZ, 0xc0, !PT ;  /* 0x000000040b0b7812 */ /* 0x000fe400078ec0ff */
[--C-:B------:R-:W-:Y:S01]  /*02f0*/  LEA.HI.X R10, R4, UR7, R5.reuse, 0x2, P1 ;  /* 0x00000007040a7c11 */ /* 0x100fe200088f1405 */
[----:B------:R-:W-:Y:S01]  /*0300*/  ULDC.64 UR6, c[0x0][0x280] ;  /* 0x0000a00000067ab9 */ /* 0x000fe20000000a00 */
[----:B------:R0:W2:Y:S01]  /*0310*/  LDG.E.EL R4, desc[UR4][R20.64] ;  /* 0x0000000414047981 */ /* 0x0000a2000c2e1900 */
[----:B------:R-:W-:-:S02]  /*0320*/  SHF.R.U32.HI R0, RZ, 0x1b, R5 ;  /* 0x0000001bff007819 */ /* 0x000fc40000011605 */
[----:B------:R-:W-:Y:S01]  /*0330*/  IADD3 R11, P0, R12, R11, RZ ;  /* 0x0000000b0c0b7210 */ /* 0x000fe20007f1e0ff */
[----:B------:R-:W5:Y:S01]  /*0340*/  LDG.E.EL R5, desc[UR4][R18.64] ;  /* 0x0000000412057981 */ /* 0x000f62000c2e1900 */
[----:B------:R-:W-:Y:S02]  /*0350*/  LOP3.LUT R0, R0, 0x10, RZ, 0xc0, !PT ;  /* 0x0000001000007812 */ /* 0x000fe400078ec0ff */
[----:B------:R-:W-:Y:S02]  /*0360*/  IADD3.X R12, RZ, R13, RZ, P0, !PT ;  /* 0x0000000dff0c7210 */ /* 0x000fe400007fe4ff */
[C---:B------:R-:W-:Y:S02]  /*0370*/  LEA R13, P1, R8.reuse, UR6, 0x2 ;  /* 0x00000006080d7c11 */ /* 0x040fe4000f8210ff */
[----:B------:R-:W-:Y:S02]  /*0380*/  IADD3 R16, P0, R0, R23, RZ ;  /* 0x0000001700107210 */ /* 0x000fe40007f1e0ff */
[--C-:B------:R-:W-:Y:S01]  /*0390*/  SHF.R.U32.HI R22, RZ, 0x1c, R9.reuse ;  /* 0x0000001cff167819 */ /* 0x100fe20000011609 */
[----:B------:R1:W3:Y:S01]  /*03a0*/  LDG.E.EL R0, desc[UR4][R14.64] ;  /* 0x000000040e007981 */ /* 0x0002e2000c2e1900 */
[----:B------:R-:W-:-:S02]  /*03b0*/  LEA.HI.X R17, R8, UR7, R9, 0x2, P1 ;  /* 0x0000000708117c11 */ /* 0x000fc400088f1409 */
[----:B------:R-:W4:Y:S01]  /*03c0*/  LDC.64 R8, c[0x0][0x220] ;  /* 0x00008800ff087b82 */ /* 0x000f220000000a00 */
[----:B------:R-:W-:Y:S02]  /*03d0*/  SHF.R.U32.HI R23, RZ, 0x1e, R7 ;  /* 0x0000001eff177819 */ /* 0x000fe40000011607 */
[----:B0-----:R-:W-:Y:S01]  /*03e0*/  LOP3.LUT R20, R22, 0x8, RZ, 0xc0, !PT ;  /* 0x0000000816147812 */ /* 0x001fe200078ec0ff */
[----:B------:R-:W-:Y:S01]  /*03f0*/  IMAD.X R22, RZ, RZ, R10, P0 ;  /* 0x000000ffff167224 */ /* 0x000fe200000e060a */
[----:B------:R-:W-:Y:S02]  /*0400*/  LOP3.LUT R21, R23, 0x2, RZ, 0xc0, !PT ;  /* 0x0000000217157812 */ /* 0x000fe400078ec0ff */
[----:B------:R-:W-:Y:S01]  /*0410*/  LEA R10, P0, R11, R16, 0x4 ;  /* 0x000000100b0a7211 */ /* 0x000fe200078020ff */
[----:B-1----:R-:W0:Y:S01]  /*0420*/  LDC.64 R14, c[0x0][0x298] ;  /* 0x0000a600ff0e7b82 */ /* 0x002e220000000a00 */
[----:B------:R-:W-:Y:S02]  /*0430*/  IADD3 R19, P2, R20, R13, RZ ;  /* 0x0000000d14137210 */ /* 0x000fe40007f5e0ff */
[----:B------:R-:W-:-:S02]  /*0440*/  IADD3 R16, P1, R6, R21, RZ ;  /* 0x0000001506107210 */ /* 0x000fc40007f3e0ff */
[----:B------:R-:W-:Y:S01]  /*0450*/  LEA.HI.X R11, R11, R22, R12, 0x4, P0 ;  /* 0x000000160b0b7211 */ /* 0x000fe200000f240c */
[----:B------:R-:W-:Y:S01]  /*0460*/  IMAD.X R17, RZ, RZ, R17, P2 ;  /* 0x000000ffff117224 */ /* 0x000fe200010e0611 */
[----:B------:R-:W-:Y:S01]  /*0470*/  SHF.L.U32 R13, R3, 0x4, RZ ;  /* 0x00000004030d7819 */ /* 0x000fe200000006ff */
[----:B------:R-:W1:Y:S01]  /*0480*/  LDC.64 R22, c[0x0][0x238] ;  /* 0x00008e00ff167b82 */ /* 0x000e620000000a00 */
[----:B------:R-:W-:Y:S02]  /*0490*/  IADD3.X R7, RZ, R7, RZ, P1, !PT ;  /* 0x00000007ff077210 */ /* 0x000fe40000ffe4ff */
[C---:B------:R-:W-:Y:S01]  /*04a0*/  LEA R6, P0, R16.reuse, R19, 0x3 ;  /* 0x0000001310067211 */ /* 0x040fe200078018ff */
[----:B------:R-:W-:Y:S01]  /*04b0*/  IMAD.WIDE R12, R13, 0x4, R10 ;  /* 0x000000040d0c7825 */ /* 0x000fe200078e020a */
[----:B------:R-:W-:Y:S02]  /*04c0*/  SHF.L.U32 R11, R3, 0x2, RZ ;  /* 0x00000002030b7819 */ /* 0x000fe400000006ff */
[----:B------:R-:W-:Y:S01]  /*04d0*/  LEA.HI.X R7, R16, R17, R7, 0x3, P0 ;  /* 0x0000001110077211 */ /* 0x000fe200000f1c07 */
[----:B----4-:R-:W-:Y:S01]  /*04e0*/  IMAD.WIDE R8, R25, 0x4, R8 ;  /* 0x0000000419087825 */ /* 0x010fe200078e0208 */
[----:B------:R-:W4:Y:S01]  /*04f0*/  LDC.64 R16, c[0x0][0x258] ;  /* 0x00009600ff107b82 */ /* 0x000f220000000a00 */
[----:B------:R-:W3:Y:S02]  /*0500*/  LDG.E.EL R3, desc[UR4][R12.64] ;  /* 0x000000040c037981 */ /* 0x000ee4000c2e1900 */
[----:B------:R-:W-:-:S05]  /*0510*/  IMAD.WIDE R6, R11, 0x4, R6 ;  /* 0x000000040b067825 */ /* 0x000fca00078e0206 */
[----:B------:R-:W0:Y:S01]  /*0520*/  LDC.64 R10, c[0x0][0x288] ;  /* 0x0000a200ff0a7b82 */ /* 0x000e220000000a00 */
[----:B------:R-:W3:Y:S07]  /*0530*/  LDG.E.EL R6, desc[UR4][R6.64] ;  /* 0x0000000406067981 */ /* 0x000eee000c2e1900 */
[----:B------:R-:W0:Y:S01]  /*0540*/  LDC.64 R20, c[0x0][0x268] ;  /* 0x00009a00ff147b82 */ /* 0x000e220000000a00 */
[----:B------:R1:W3:Y:S07]  /*0550*/  LDG.E.EL R7, desc[UR4][R8.64] ;  /* 0x0000000408077981 */ /* 0x0002ee000c2e1900 */
[----:B------:R-:W0:Y:S08]  /*0560*/  LDC.64 R18, c[0x0][0x270] ;  /* 0x00009c00ff127b82 */ /* 0x000e300000000a00 */
[----:B-1----:R-:W1:Y:S08]  /*0570*/  LDC.64 R8, c[0x0][0x240] ;  /* 0x00009000ff087b82 */ /* 0x002e700000000a00 */
[----:B------:R-:W1:Y:S01]  /*0580*/  LDC.64 R12, c[0x0][0x2a0] ;  /* 0x0000a800ff0c7b82 */ /* 0x000e620000000a00 */
[----:B------:R-:W-:-:S04]  /*0590*/  IMAD.WIDE R22, R25, 0x4, R22 ;  /* 0x0000000419167825 */ /* 0x000fc800078e0216 */
[C---:B----4-:R-:W-:Y:S02]  /*05a0*/  IMAD.WIDE R16, R25.reuse, 0x4, R16 ;  /* 0x0000000419107825 */ /* 0x050fe400078e0210 */
[----:B------:R-:W4:Y:S02]  /*05b0*/  LDG.E.EL R23, desc[UR4][R22.64] ;  /* 0x0000000416177981 */ /* 0x000f24000c2e1900 */
[C---:B0-----:R-:W-:Y:S02]  /*05c0*/  IMAD.WIDE R10, R25.reuse, 0x4, R10 ;  /* 0x00000004190a7825 */ /* 0x041fe400078e020a */
[----:B------:R-:W4:Y:S02]  /*05d0*/  LDG.E.EL R16, desc[UR4][R16.64] ;  /* 0x0000000410107981 */ /* 0x000f24000c2e1900 */
[C---:B------:R-:W-:Y:S02]  /*05e0*/  IMAD.WIDE R20, R25.reuse, 0x4, R20 ;  /* 0x0000000419147825 */ /* 0x040fe400078e0214 */
[----:B------:R0:W4:Y:S02]  /*05f0*/  LDG.E.EL R11, desc[UR4][R10.64] ;  /* 0x000000040a0b7981 */ /* 0x000124000c2e1900 */
[----:B------:R-:W-:-:S02]  /*0600*/  IMAD.WIDE R18, R25, 0x4, R18 ;  /* 0x0000000419127825 */ /* 0x000fc400078e0212 */
[----:B------:R0:W4:Y:S02]  /*0610*/  LDG.E.EL R20, desc[UR4][R20.64] ;  /* 0x0000000414147981 */ /* 0x000124000c2e1900 */
[----:B-1----:R-:W-:Y:S02]  /*0620*/  IMAD.WIDE R8, R2, 0x4, R8 ;  /* 0x0000000402087825 */ /* 0x002fe400078e0208 */
[----:B------:R-:W4:Y:S02]  /*0630*/  LDG.E.EL R19, desc[UR4][R18.64] ;  /* 0x0000000412137981 */ /* 0x000f24000c2e1900 */
[C---:B------:R-:W-:Y:S02]  /*0640*/  IMAD.WIDE R14, R25.reuse, 0x4, R14 ;  /* 0x00000004190e7825 */ /* 0x040fe400078e020e */
[----:B------:R-:W4:Y:S02]  /*0650*/  LDG.E R8, desc[UR4][R8.64] ;  /* 0x0000000408087981 */ /* 0x000f24000c1e1900 */
[----:B------:R-:W-:-:S02]  /*0660*/  IMAD.WIDE R12, R25, 0x4, R12 ;  /* 0x00000004190c7825 */ /* 0x000fc400078e020c */
[----:B------:R-:W4:Y:S04]  /*0670*/  LDG.E.EL R14, desc[UR4][R14.64] ;  /* 0x000000040e0e7981 */ /* 0x000f28000c2e1900 */
[----:B------:R-:W4:Y:S01]  /*0680*/  LDG.E.EL R13, desc[UR4][R12.64] ;  /* 0x000000040c0d7981 */ /* 0x000f22000c2e1900 */
[----:B--2---:R-:W-:-:S04]  /*0690*/  FADD R4, R4, 9.9999997473787516356e-06 ;  /* 0x3727c5ac04047421 */ /* 0x004fc80000000000 */
[----:B0-----:R-:W0:Y:S01]  /*06a0*/  MUFU.SQRT R10, R4 ;  /* 0x00000004000a7308 */ /* 0x001e220000002000 */
[----:B-----5:R-:W-:-:S07]  /*06b0*/  FADD R5, R5, 9.9999997473787516356e-06 ;  /* 0x3727c5ac05057421 */ /* 0x020fce0000000000 */
[----:B------:R-:W1:Y:S01]  /*06c0*/  MUFU.SQRT R17, R5 ;  /* 0x0000000500117308 */ /* 0x000e620000002000 */
[----:B---3--:R-:W-:-:S07]  /*06d0*/  FADD R0, R0, 9.9999997473787516356e-06 ;  /* 0x3727c5ac00007421 */ /* 0x008fce0000000000 */
[----:B------:R-:W2:Y:S01]  /*06e0*/  MUFU.SQRT R21, R0 ;  /* 0x0000000000157308 */ /* 0x000ea20000002000 */
[C---:B0-----:R-:W-:Y:S02]  /*06f0*/  FSETP.GT.AND P0, PT, R10.reuse, 8.50705917302346158658e+37, PT ;  /* 0x7e8000000a00780b */ /* 0x041fe40003f04000 */
[----:B------:R-:W-:Y:S02]  /*0700*/  FSETP.GEU.AND P3, PT, R10, 1.175494350822287508e-38, PT ;  /* 0x008000000a00780b */ /* 0x000fe40003f6e000 */
[C---:B-1----:R-:W-:Y:S02]  /*0710*/  FSETP.GT.AND P1, PT, R17.reuse, 8.50705917302346158658e+37, PT ;  /* 0x7e8000001100780b */ /* 0x042fe40003f24000 */
[----:B------:R-:W-:-:S07]  /*0720*/  FSETP.GEU.AND P4, PT, R17, 1.175494350822287508e-38, PT ;  /* 0x008000001100780b */ /* 0x000fce0003f8e000 */
[----:B------:R-:W-:Y:S01]  /*0730*/  @P0 FMUL R10, R10, 0.25 ;  /* 0x3e8000000a0a0820 */ /* 0x000fe20000400000 */
[C---:B--2---:R-:W-:Y:S02]  /*0740*/  FSETP.GT.AND P2, PT, R21.reuse, 8.50705917302346158658e+37, PT ;  /* 0x7e8000001500780b */ /* 0x044fe40003f44000 */
[----:B------:R-:W-:Y:S01]  /*0750*/  FSETP.GEU.AND P5, PT, R21, 1.175494350822287508e-38, PT ;  /* 0x008000001500780b */ /* 0x000fe20003fae000 */
[----:B------:R-:W-:Y:S01]  /*0760*/  @!P3 FMUL R10, R10, 16777216 ;  /* 0x4b8000000a0ab820 */ /* 0x000fe20000400000 */
[----:B------:R-:W-:Y:S01]  /*0770*/  HFMA2.MMA R4, -RZ, RZ, 1.625, 0 ;  /* 0x3e800000ff047435 */ /* 0x000fe200000001ff */
[----:B------:R-:W-:-:S04]  /*0780*/  @P1 FMUL R17, R17, 0.25 ;  /* 0x3e80000011111820 */ /* 0x000fc80000400000 */
[----:B------:R-:W0:Y:S01]  /*0790*/  MUFU.RCP R10, R10 ;  /* 0x0000000a000a7308 */ /* 0x000e220000001000 */
[----:B------:R-:W-:-:S03]  /*07a0*/  @!P4 FMUL R17, R17, 16777216 ;  /* 0x4b8000001111c820 */ /* 0x000fc60000400000 */
[----:B------:R-:W-:Y:S01]  /*07b0*/  @P2 FMUL R21, R21, 0.25 ;  /* 0x3e80000015152820 */ /* 0x000fe20000400000 */
[----:B------:R-:W-:-:S03]  /*07c0*/  FSEL R5, R4, 1, P0 ;  /* 0x3f80000004057808 */ /* 0x000fc60000000000 */
[----:B------:R-:W-:Y:S01]  /*07d0*/  @!P5 FMUL R21, R21, 16777216 ;  /* 0x4b8000001515d820 */ /* 0x000fe20000400000 */
[----:B------:R-:W1:Y:S01]  /*07e0*/  MUFU.RCP R17, R17 ;  /* 0x0000001100117308 */ /* 0x000e620000001000 */
[----:B------:R-:W-:Y:S01]  /*07f0*/  @!P3 FMUL R5, R5, 16777216 ;  /* 0x4b8000000505b820 */ /* 0x000fe20000400000 */
[----:B------:R-:W-:-:S03]  /*0800*/  FSEL R0, R4, 1, P1 ;  /* 0x3f80000004007808 */ /* 0x000fc60000800000 */
[----:B0-----:R-:W-:-:S03]  /*0810*/  FMUL R5, R10, R5 ;  /* 0x000000050a057220 */ /* 0x001fc60000400000 */
[----:B------:R-:W0:Y:S01]  /*0820*/  MUFU.RCP R21, R21 ;  /* 0x0000001500157308 */ /* 0x000e220000001000 */
[----:B------:R-:W-:Y:S01]  /*0830*/  FADD R26, R26, -R7 ;  /* 0x800000071a1a7221 */ /* 0x000fe20000000000 */
[----:B------:R-:W-:Y:S01]  /*0840*/  FSEL R10, R4, 1, P2 ;  /* 0x3f800000040a7808 */ /* 0x000fe20001000000 */
[----:B------:R-:W-:Y:S02]  /*0850*/  @!P4 FMUL R0, R0, 16777216 ;  /* 0x4b8000000000c820 */ /* 0x000fe40000400000 */
[----:B------:R-:W-:Y:S02]  /*0860*/  FMUL R26, R5, R26 ;  /* 0x0000001a051a7220 */ /* 0x000fe40000400000 */
[----:B------:R-:W2:Y:S01]  /*0870*/  LDC.64 R4, c[0x0][0x210] ;  /* 0x00008400ff047b82 */ /* 0x000ea20000000a00 */
[----:B------:R-:W-:Y:S01]  /*0880*/  @!P5 FMUL R10, R10, 16777216 ;  /* 0x4b8000000a0ad820 */ /* 0x000fe20000400000 */
[----:B-1----:R-:W-:-:S03]  /*0890*/  FMUL R17, R17, R0 ;  /* 0x0000000011117220 */ /* 0x002fc60000400000 */
[----:B0-----:R-:W-:Y:S01]  /*08a0*/  FMUL R21, R21, R10 ;  /* 0x0000000a15157220 */ /* 0x001fe20000400000 */
[----:B----4-:R-:W-:Y:S01]  /*08b0*/  FFMA R23, R24, R26, R23 ;  /* 0x0000001a18177223 */ /* 0x010fe20000000017 */
[----:B------:R-:W-:-:S03]  /*08c0*/  FADD R16, -R16, R3 ;  /* 0x0000000310107221 */ /* 0x000fc60000000100 */
[----:B------:R-:W-:Y:S01]  /*08d0*/  FADD R23, RZ, R23 ;  /* 0x00000017ff177221 */ /* 0x000fe20000000000 */
[----:B------:R-:W-:Y:S01]  /*08e0*/  FADD R6, -R11, R6 ;  /* 0x000000060b067221 */ /* 0x000fe20000000100 */
[----:B------:R-:W-:-:S03]  /*08f0*/  FMUL R16, R17, R16 ;  /* 0x0000001011107220 */ /* 0x000fc60000400000 */
[----:B------:R-:W-:Y:S01]  /*0900*/  FMUL R6, R21, R6 ;  /* 0x0000000615067220 */ /* 0x000fe20000400000 */
[----:B------:R-:W-:Y:S01]  /*0910*/  FFMA R19, R20, R16, R19 ;  /* 0x0000001014137223 */ /* 0x000fe20000000013 */
[----:B------:R-:W-:-:S04]  /*0920*/  FADD R8, R8, R23 ;  /* 0x0000001708087221 */ /* 0x000fc80000000000 */
[----:B------:R-:W-:Y:S01]  /*0930*/  FADD R19, R8, R19 ;  /* 0x0000001308137221 */ /* 0x000fe20000000000 */
[----:B------:R-:W-:-:S04]  /*0940*/  FFMA R6, R14, R6, R13 ;  /* 0x000000060e067223 */ /* 0x000fc8000000000d */
[----:B------:R-:W-:Y:S01]  /*0950*/  FADD R0, R6, R19 ;  /* 0x0000001306007221 */ /* 0x000fe20000000000 */
[----:B------:R-:W-:Y:S01]  /*0960*/  FSETP.GEU.AND P0, PT, R19, -R6, PT ;  /* 0x800000061300720b */ /* 0x000fe20003f0e000 */
[----:B--2---:R-:W-:-:S03]  /*0970*/  IMAD.WIDE R4, R2, 0x4, R4 ;  /* 0x0000000402047825 */ /* 0x004fc600078e0204 */
[----:B------:R-:W-:-:S05]  /*0980*/  FSEL R3, R0, RZ, P0 ;  /* 0x000000ff00037208 */ /* 0x000fca0000000000 */
[----:B------:R-:W-:Y:S01]  /*0990*/  STG.E desc[UR4][R4.64], R3 ;  /* 0x0000000304007986 */ /* 0x000fe2000c101904 */
[----:B------:R-:W-:Y:S05]  /*09a0*/  EXIT ;  /* 0x000000000000794d */ /* 0x000fea0003800000 */
.L_x_0:
[----:B------:R-:W-:-:S00]  /*09b0*/  BRA `(.L_x_0) ;  /* 0xfffffffc00fc7947 */ /* 0x000fc0000383ffff */
[----:B------:R-:W-:-:S00]  /*09c0*/  NOP ;  /* 0x0000000000007918 */ /* 0x000fc00000000000 */
        /* <DEDUP_REMOVED lines=11> */
.L_x_1:


//--------------------- .nv.global.init           --------------------------
	.section	.nv.global.init,"aw",@progbits
.nv.global.init:
	.type		_$_str,@object
	.size		_$_str,(_$_str_$_2 - _$_str)
_$_str:
        /*0000*/ 	.byte	0x5f, 0x5f, 0x43, 0x55, 0x44, 0x41, 0x5f, 0x46, 0x54, 0x5a, 0x00
	.type		_$_str_$_2,@object
	.size		_$_str_$_2,(.L_1 - _$_str_$_2)
_$_str_$_2:
        /*000b*/ 	.byte	0x5f, 0x5f, 0x43, 0x55, 0x44, 0x41, 0x5f, 0x50, 0x52, 0x45, 0x43, 0x5f, 0x53, 0x51, 0x52, 0x54
        /*001b*/ 	.byte	0x00
.L_1:


//--------------------- .nv.constant0.triton_poi_fused__native_batch_norm_legit_no_training__unsafe_index_add_relu_24 --------------------------
	.section	.nv.constant0.triton_poi_fused__native_batch_norm_legit_no_training__unsafe_index_add_relu_24,"a",@progbits
	.sectionflags	@""
	.align	4
.nv.constant0.triton_poi_fused__native_batch_norm_legit_no_training__unsafe_index_add_relu_24:
	.zero		684
